//
// Generated by NVIDIA NVVM Compiler
//
// Compiler Build ID: CL-36424714
// Cuda compilation tools, release 13.0, V13.0.88
// Based on NVVM 20.0.0
//

.version 9.0
.target sm_100
.address_size 64

	// .globl	_Z18mma_m16n8k16_largePK6__halfS1_PS_iii
// _ZZ18mma_m16n8k16_largePK6__halfS1_PS_iiiE2As has been demoted
// _ZZ18mma_m16n8k16_largePK6__halfS1_PS_iiiE2Bs has been demoted

.visible .entry _Z18mma_m16n8k16_largePK6__halfS1_PS_iii(
	.param .u64 .ptr .align 1 _Z18mma_m16n8k16_largePK6__halfS1_PS_iii_param_0,
	.param .u64 .ptr .align 1 _Z18mma_m16n8k16_largePK6__halfS1_PS_iii_param_1,
	.param .u64 .ptr .align 1 _Z18mma_m16n8k16_largePK6__halfS1_PS_iii_param_2,
	.param .u32 _Z18mma_m16n8k16_largePK6__halfS1_PS_iii_param_3,
	.param .u32 _Z18mma_m16n8k16_largePK6__halfS1_PS_iii_param_4,
	.param .u32 _Z18mma_m16n8k16_largePK6__halfS1_PS_iii_param_5
)
{
	.reg .pred 	%p<28>;
	.reg .b16 	%rs<9>;
	.reg .b32 	%r<179>;
	.reg .b64 	%rd<101>;
	// demoted variable
	.shared .align 128 .b8 _ZZ18mma_m16n8k16_largePK6__halfS1_PS_iiiE2As[512];
	// demoted variable
	.shared .align 128 .b8 _ZZ18mma_m16n8k16_largePK6__halfS1_PS_iiiE2Bs[256];
	ld.param.u64 	%rd26, [_Z18mma_m16n8k16_largePK6__halfS1_PS_iii_param_0];
	ld.param.u64 	%rd27, [_Z18mma_m16n8k16_largePK6__halfS1_PS_iii_param_1];
	ld.param.u64 	%rd28, [_Z18mma_m16n8k16_largePK6__halfS1_PS_iii_param_2];
	ld.param.u32 	%r51, [_Z18mma_m16n8k16_largePK6__halfS1_PS_iii_param_3];
	ld.param.u32 	%r52, [_Z18mma_m16n8k16_largePK6__halfS1_PS_iii_param_4];
	ld.param.u32 	%r53, [_Z18mma_m16n8k16_largePK6__halfS1_PS_iii_param_5];
	cvta.to.global.u64 	%rd1, %rd28;
	mov.u32 	%r1, %tid.x;
	setp.gt.u32 	%p1, %r1, 31;
	@%p1 bra 	$L__BB0_25;
	mov.u32 	%r54, %ctaid.y;
	mov.u32 	%r56, %ctaid.x;
	shl.b32 	%r2, %r56, 4;
	shl.b32 	%r3, %r54, 3;
	setp.ge.s32 	%p2, %r2, %r51;
	setp.ge.s32 	%p3, %r3, %r52;
	or.pred  	%p4, %p2, %p3;
	@%p4 bra 	$L__BB0_25;
	setp.lt.s32 	%p5, %r53, 1;
	mov.b32 	%r177, 0;
	mov.u32 	%r178, %r177;
	@%p5 bra 	$L__BB0_19;
	mov.u32 	%r59, _ZZ18mma_m16n8k16_largePK6__halfS1_PS_iiiE2As;
	cvt.u64.u32 	%rd2, %r59;
	mov.u32 	%r60, _ZZ18mma_m16n8k16_largePK6__halfS1_PS_iiiE2Bs;
	cvt.u64.u32 	%rd3, %r60;
	mul.lo.s32 	%r4, %r53, %r2;
	mov.u32 	%r5, %ntid.x;
	and.b32  	%r61, %r1, 7;
	shl.b32 	%r62, %r1, 1;
	and.b32  	%r63, %r62, 16;
	shr.u32 	%r64, %r1, 1;
	and.b32  	%r65, %r64, 8;
	or.b32  	%r66, %r65, %r61;
	shl.b32 	%r67, %r66, 5;
	or.b32  	%r68, %r67, %r63;
	cvt.u64.u32 	%rd29, %r68;
	add.s64 	%rd4, %rd29, %rd2;
	shl.b32 	%r69, %r1, 4;
	and.b32  	%r70, %r69, 240;
	cvt.u64.u32 	%rd30, %r70;
	add.s64 	%rd5, %rd30, %rd3;
	add.s32 	%r6, %r1, %r5;
	max.u32 	%r71, %r6, 32;
	setp.lt.u32 	%p6, %r6, 32;
	selp.u32 	%r72, 1, 0, %p6;
	add.s32 	%r73, %r6, %r72;
	sub.s32 	%r74, %r71, %r73;
	div.u32 	%r75, %r74, %r5;
	add.s32 	%r7, %r75, %r72;
	max.u32 	%r76, %r6, 16;
	setp.lt.u32 	%p7, %r6, 16;
	selp.u32 	%r77, 1, 0, %p7;
	add.s32 	%r78, %r6, %r77;
	sub.s32 	%r79, %r76, %r78;
	div.u32 	%r80, %r79, %r5;
	add.s32 	%r8, %r80, %r77;
	and.b32  	%r9, %r7, 3;
	mul.lo.s32 	%r81, %r64, %r53;
	shl.b32 	%r82, %r81, 1;
	cvt.u64.u32 	%rd31, %r82;
	and.b32  	%r83, %r69, 16;
	cvt.u64.u32 	%rd32, %r83;
	add.s64 	%rd6, %rd32, %rd31;
	cvt.u64.u32 	%rd33, %r69;
	shr.u32 	%r84, %r6, 1;
	mul.lo.s32 	%r85, %r84, %r53;
	shl.b32 	%r86, %r85, 1;
	cvt.u64.u32 	%rd34, %r86;
	shl.b32 	%r87, %r6, 4;
	and.b32  	%r88, %r87, 16;
	cvt.u64.u32 	%rd35, %r88;
	add.s64 	%rd7, %rd35, %rd34;
	cvt.u64.u32 	%rd36, %r87;
	add.s32 	%r10, %r6, %r5;
	shr.u32 	%r89, %r10, 1;
	mul.lo.s32 	%r90, %r89, %r53;
	shl.b32 	%r91, %r90, 1;
	cvt.u64.u32 	%rd37, %r91;
	shl.b32 	%r92, %r10, 4;
	and.b32  	%r93, %r92, 16;
	cvt.u64.u32 	%rd38, %r93;
	add.s64 	%rd8, %rd38, %rd37;
	cvt.u64.u32 	%rd39, %r92;
	add.s64 	%rd9, %rd39, %rd2;
	add.s32 	%r11, %r10, %r5;
	and.b32  	%r12, %r8, 3;
	mul.lo.s32 	%r94, %r1, %r52;
	mul.wide.u32 	%rd10, %r94, 2;
	add.s64 	%rd11, %rd33, %rd3;
	mul.lo.s32 	%r95, %r6, %r52;
	mul.wide.u32 	%rd12, %r95, 2;
	add.s64 	%rd13, %rd36, %rd3;
	mul.lo.s32 	%r96, %r10, %r52;
	mul.wide.u32 	%rd14, %r96, 2;
	add.s64 	%rd15, %rd39, %rd3;
	mov.b32 	%r163, 0;
	mov.u32 	%r178, %r163;
	mov.u32 	%r177, %r163;
$L__BB0_4:
	setp.eq.s32 	%p8, %r9, 3;
	add.s32 	%r97, %r163, %r4;
	mul.wide.u32 	%rd40, %r97, 2;
	add.s64 	%rd16, %rd26, %rd40;
	mov.u32 	%r166, %r1;
	@%p8 bra 	$L__BB0_8;
	setp.eq.s32 	%p9, %r9, 0;
	add.s64 	%rd42, %rd6, %rd16;
	shl.b32 	%r98, %r1, 4;
	cvt.u64.u32 	%rd43, %r98;
	add.s64 	%rd41, %rd43, %rd2;
	// begin inline asm
	cp.async.cg.shared.global [%rd41], [%rd42], 16;

	// end inline asm
	mov.u32 	%r166, %r6;
	@%p9 bra 	$L__BB0_8;
	setp.eq.s32 	%p10, %r9, 1;
	add.s64 	%rd45, %rd7, %rd16;
	shl.b32 	%r99, %r6, 4;
	cvt.u64.u32 	%rd46, %r99;
	add.s64 	%rd44, %rd46, %rd2;
	// begin inline asm
	cp.async.cg.shared.global [%rd44], [%rd45], 16;

	// end inline asm
	mov.u32 	%r166, %r10;
	@%p10 bra 	$L__BB0_8;
	add.s64 	%rd48, %rd8, %rd16;
	// begin inline asm
	cp.async.cg.shared.global [%rd9], [%rd48], 16;

	// end inline asm
	mov.u32 	%r166, %r11;
$L__BB0_8:
	setp.lt.u32 	%p11, %r7, 3;
	@%p11 bra 	$L__BB0_11;
	shl.b32 	%r100, %r5, 1;
	add.s32 	%r173, %r100, %r166;
	shl.b32 	%r167, %r166, 4;
	shl.b32 	%r101, %r5, 5;
	add.s32 	%r172, %r101, %r167;
	cvt.u64.u32 	%rd17, %r172;
	mad.lo.s32 	%r171, %r5, 3, %r166;
	mad.lo.s32 	%r170, %r5, 48, %r167;
	cvt.u64.u32 	%rd18, %r170;
	add.s32 	%r168, %r5, %r166;
	mul.wide.u32 	%rd19, %r168, 16;
	shl.b32 	%r169, %r168, 4;
	mul.wide.u32 	%rd20, %r166, 16;
	mov.u64 	%rd100, %rd2;
$L__BB0_10:
	shr.u32 	%r102, %r166, 1;
	mul.lo.s32 	%r103, %r102, %r53;
	shl.b32 	%r104, %r103, 1;
	cvt.u64.u32 	%rd57, %r104;
	and.b32  	%r105, %r167, 16;
	cvt.u64.u32 	%rd58, %r105;
	add.s64 	%rd59, %rd58, %rd16;
	add.s64 	%rd50, %rd59, %rd57;
	add.s64 	%rd49, %rd20, %rd100;
	// begin inline asm
	cp.async.cg.shared.global [%rd49], [%rd50], 16;

	// end inline asm
	add.s32 	%r106, %r166, %r5;
	shr.u32 	%r107, %r168, 1;
	mul.lo.s32 	%r108, %r107, %r53;
	shl.b32 	%r109, %r108, 1;
	cvt.u64.u32 	%rd60, %r109;
	and.b32  	%r110, %r169, 16;
	cvt.u64.u32 	%rd61, %r110;
	add.s64 	%rd62, %rd61, %rd16;
	add.s64 	%rd52, %rd62, %rd60;
	add.s64 	%rd51, %rd19, %rd100;
	// begin inline asm
	cp.async.cg.shared.global [%rd51], [%rd52], 16;

	// end inline asm
	add.s32 	%r111, %r106, %r5;
	shr.u32 	%r112, %r173, 1;
	mul.lo.s32 	%r113, %r112, %r53;
	shl.b32 	%r114, %r113, 1;
	cvt.u64.u32 	%rd63, %r114;
	and.b32  	%r115, %r172, 16;
	cvt.u64.u32 	%rd64, %r115;
	add.s64 	%rd65, %rd64, %rd16;
	add.s64 	%rd54, %rd65, %rd63;
	add.s64 	%rd53, %rd17, %rd100;
	// begin inline asm
	cp.async.cg.shared.global [%rd53], [%rd54], 16;

	// end inline asm
	add.s32 	%r116, %r111, %r5;
	shr.u32 	%r117, %r171, 1;
	mul.lo.s32 	%r118, %r117, %r53;
	shl.b32 	%r119, %r118, 1;
	cvt.u64.u32 	%rd66, %r119;
	and.b32  	%r120, %r170, 16;
	cvt.u64.u32 	%rd67, %r120;
	add.s64 	%rd68, %rd67, %rd16;
	add.s64 	%rd56, %rd68, %rd66;
	add.s64 	%rd55, %rd18, %rd100;
	// begin inline asm
	cp.async.cg.shared.global [%rd55], [%rd56], 16;

	// end inline asm
	add.s32 	%r166, %r116, %r5;
	shl.b32 	%r121, %r5, 2;
	add.s32 	%r173, %r173, %r121;
	mul.wide.u32 	%rd69, %r5, 64;
	add.s64 	%rd100, %rd100, %rd69;
	shl.b32 	%r122, %r5, 6;
	add.s32 	%r172, %r172, %r122;
	add.s32 	%r171, %r171, %r121;
	add.s32 	%r170, %r170, %r122;
	add.s32 	%r169, %r169, %r122;
	add.s32 	%r168, %r168, %r121;
	add.s32 	%r167, %r167, %r122;
	setp.lt.u32 	%p12, %r166, 32;
	@%p12 bra 	$L__BB0_10;
$L__BB0_11:
	setp.gt.u32 	%p13, %r1, 15;
	@%p13 bra 	$L__BB0_18;
	mul.lo.s32 	%r123, %r163, %r52;
	cvt.s64.s32 	%rd70, %r123;
	cvt.u64.u32 	%rd71, %r3;
	add.s64 	%rd72, %rd70, %rd71;
	shl.b64 	%rd73, %rd72, 1;
	add.s64 	%rd23, %rd27, %rd73;
	setp.eq.s32 	%p14, %r12, 3;
	mov.u32 	%r175, %r1;
	@%p14 bra 	$L__BB0_16;
	setp.eq.s32 	%p15, %r12, 0;
	add.s64 	%rd75, %rd10, %rd23;
	// begin inline asm
	cp.async.cg.shared.global [%rd11], [%rd75], 16;

	// end inline asm
	mov.u32 	%r175, %r6;
	@%p15 bra 	$L__BB0_16;
	setp.eq.s32 	%p16, %r12, 1;
	add.s64 	%rd77, %rd12, %rd23;
	// begin inline asm
	cp.async.cg.shared.global [%rd13], [%rd77], 16;

	// end inline asm
	mov.u32 	%r175, %r10;
	@%p16 bra 	$L__BB0_16;
	add.s64 	%rd79, %rd14, %rd23;
	// begin inline asm
	cp.async.cg.shared.global [%rd15], [%rd79], 16;

	// end inline asm
	mov.u32 	%r175, %r11;
$L__BB0_16:
	setp.lt.u32 	%p17, %r8, 3;
	@%p17 bra 	$L__BB0_18;
$L__BB0_17:
	mul.lo.s32 	%r124, %r175, %r52;
	mul.wide.s32 	%rd88, %r124, 2;
	add.s64 	%rd81, %rd88, %rd23;
	shl.b32 	%r125, %r175, 4;
	cvt.u64.u32 	%rd89, %r125;
	add.s64 	%rd80, %rd89, %rd3;
	// begin inline asm
	cp.async.cg.shared.global [%rd80], [%rd81], 16;

	// end inline asm
	add.s32 	%r126, %r175, %r5;
	mul.lo.s32 	%r127, %r126, %r52;
	mul.wide.s32 	%rd90, %r127, 2;
	add.s64 	%rd83, %rd90, %rd23;
	shl.b32 	%r128, %r126, 4;
	cvt.u64.u32 	%rd91, %r128;
	add.s64 	%rd82, %rd91, %rd3;
	// begin inline asm
	cp.async.cg.shared.global [%rd82], [%rd83], 16;

	// end inline asm
	add.s32 	%r129, %r126, %r5;
	mul.lo.s32 	%r130, %r129, %r52;
	mul.wide.s32 	%rd92, %r130, 2;
	add.s64 	%rd85, %rd92, %rd23;
	shl.b32 	%r131, %r129, 4;
	cvt.u64.u32 	%rd93, %r131;
	add.s64 	%rd84, %rd93, %rd3;
	// begin inline asm
	cp.async.cg.shared.global [%rd84], [%rd85], 16;

	// end inline asm
	add.s32 	%r132, %r129, %r5;
	mul.lo.s32 	%r133, %r132, %r52;
	mul.wide.s32 	%rd94, %r133, 2;
	add.s64 	%rd87, %rd94, %rd23;
	shl.b32 	%r134, %r132, 4;
	cvt.u64.u32 	%rd95, %r134;
	add.s64 	%rd86, %rd95, %rd3;
	// begin inline asm
	cp.async.cg.shared.global [%rd86], [%rd87], 16;

	// end inline asm
	add.s32 	%r175, %r132, %r5;
	setp.lt.u32 	%p18, %r175, 16;
	@%p18 bra 	$L__BB0_17;
$L__BB0_18:
	// begin inline asm
	cp.async.commit_group;

	// end inline asm
	// begin inline asm
	cp.async.wait_group 0;

	// end inline asm
	bar.sync 	0;
	// begin inline asm
	ldmatrix.sync.aligned.m8n8.x4.trans.shared.b16 {%r135,%r136,%r137,%r138}, [%rd4];

	// end inline asm
	// begin inline asm
	ldmatrix.sync.aligned.m8n8.x2.trans.shared.b16 {%r139,%r140}, [%rd5];

	// end inline asm
	// begin inline asm
	mma.sync.aligned.m16n8k16.row.col.f16.f16.f16.f16 {%r177,%r178}, {%r135,%r136,%r137,%r138}, {%r139,%r140}, {%r177,%r178};

	// end inline asm
	bar.sync 	0;
	add.s32 	%r163, %r163, 16;
	setp.lt.s32 	%p19, %r163, %r53;
	@%p19 bra 	$L__BB0_4;
$L__BB0_19:
	// begin inline asm
	{.reg .f16 low,high;
 mov.b32 {low,high}, %r177;
 mov.b16 %rs5, low;}
	// end inline asm
	// begin inline asm
	{.reg .f16 low,high;
 mov.b32 {low,high}, %r177;
 mov.b16 %rs6, high;}
	// end inline asm
	// begin inline asm
	{.reg .f16 low,high;
 mov.b32 {low,high}, %r178;
 mov.b16 %rs7, low;}
	// end inline asm
	// begin inline asm
	{.reg .f16 low,high;
 mov.b32 {low,high}, %r178;
 mov.b16 %rs8, high;}
	// end inline asm
	shr.u32 	%r156, %r1, 2;
	shl.b32 	%r157, %r1, 1;
	and.b32  	%r158, %r157, 6;
	add.s32 	%r48, %r2, %r156;
	add.s32 	%r49, %r48, 8;
	add.s32 	%r50, %r158, %r3;
	setp.ge.s32 	%p20, %r48, %r51;
	setp.ge.s32 	%p21, %r50, %r52;
	or.pred  	%p22, %p20, %p21;
	@%p22 bra 	$L__BB0_22;
	mad.lo.s32 	%r159, %r52, %r48, %r50;
	mul.wide.u32 	%rd98, %r159, 2;
	add.s64 	%rd24, %rd1, %rd98;
	st.global.u16 	[%rd24], %rs5;
	add.s32 	%r160, %r50, 1;
	setp.ge.s32 	%p23, %r160, %r52;
	@%p23 bra 	$L__BB0_22;
	st.global.u16 	[%rd24+2], %rs6;
$L__BB0_22:
	setp.ge.s32 	%p24, %r50, %r52;
	setp.ge.s32 	%p25, %r49, %r51;
	or.pred  	%p26, %p25, %p24;
	@%p26 bra 	$L__BB0_25;
	mad.lo.s32 	%r161, %r52, %r49, %r50;
	mul.wide.u32 	%rd99, %r161, 2;
	add.s64 	%rd25, %rd1, %rd99;
	st.global.u16 	[%rd25], %rs7;
	add.s32 	%r162, %r50, 1;
	setp.ge.s32 	%p27, %r162, %r52;
	@%p27 bra 	$L__BB0_25;
	st.global.u16 	[%rd25+2], %rs8;
$L__BB0_25:
	ret;

}


// ===== COMPILED SASS (sm_100) =====

	.target	sm_100

	.elftype	@"ET_EXEC"


//--------------------- .note.nv.tkinfo           --------------------------
	.section	.note.nv.tkinfo,"",@"SHT_NOTE"
	.sectionflags	@"SHF_NOTE_NV_TKINFO"
	.tkinfo
        /*0018*/ 	.word	0x00000002
        /*0030*/ 	.string	""
        /*0030*/ 	.string	"ptxas"
        /*0030*/ 	.string	"Cuda compilation tools, release 13.0, V13.0.88"
        /*0030*/ 	.string	"Build cuda_13.0.r13.0/compiler.36424714_0"
        /*0030*/ 	.string	"-arch sm_100 -m 64 "



//--------------------- .note.nv.cuinfo           --------------------------
	.section	.note.nv.cuinfo,"",@"SHT_NOTE"
	.sectionflags	@"SHF_NOTE_NV_CUINFO"
        /*0018*/ 	.short	0x0002
        /*001a*/ 	.short	0x0064
        /*001c*/ 	.short	0x0082
	.zero		2


//--------------------- .nv.info                  --------------------------
	.section	.nv.info,"",@"SHT_CUDA_INFO"
	.align	4


	//----- nvinfo : EIATTR_REGCOUNT
	.align		4
        /*0000*/ 	.byte	0x04, 0x2f
        /*0002*/ 	.short	(.L_1 - .L_0)
	.align		4
.L_0:
        /*0004*/ 	.word	index@(_Z18mma_m16n8k16_largePK6__halfS1_PS_iii)
        /*0008*/ 	.word	0x00000030


	//----- nvinfo : EIATTR_FRAME_SIZE
	.align		4
.L_1:
        /*000c*/ 	.byte	0x04, 0x11
        /*000e*/ 	.short	(.L_3 - .L_2)
	.align		4
.L_2:
        /*0010*/ 	.word	index@(_Z18mma_m16n8k16_largePK6__halfS1_PS_iii)
        /*0014*/ 	.word	0x00000000


	//----- nvinfo : EIATTR_MIN_STACK_SIZE
	.align		4
.L_3:
        /*0018*/ 	.byte	0x04, 0x12
        /*001a*/ 	.short	(.L_5 - .L_4)
	.align		4
.L_4:
        /*001c*/ 	.word	index@(_Z18mma_m16n8k16_largePK6__halfS1_PS_iii)
        /*0020*/ 	.word	0x00000000
.L_5:


//--------------------- .nv.compat                --------------------------
	.section	.nv.compat,"",@"SHT_CUDA_COMPAT_INFO"
	.align	4
        /*0000*/ 	.byte	0x02, 0x09, 0x00, 0x00, 0x02, 0x02, 0x01, 0x00, 0x02, 0x05, 0x05, 0x00, 0x03, 0x07, 0x01, 0x01
        /*0010*/ 	.byte	0x02, 0x03, 0x00, 0x00, 0x02, 0x06, 0x01, 0x00, 0x04, 0x0b, 0x08, 0x00, 0x09, 0x00, 0x00, 0x00
        /*0020*/ 	.byte	0x00, 0x00, 0x00, 0x00


//--------------------- .nv.info._Z18mma_m16n8k16_largePK6__halfS1_PS_iii --------------------------
	.section	.nv.info._Z18mma_m16n8k16_largePK6__halfS1_PS_iii,"",@"SHT_CUDA_INFO"
	.sectionflags	@""
	.align	4


	//----- nvinfo : EIATTR_CUDA_API_VERSION
	.align		4
        /*0000*/ 	.byte	0x04, 0x37
        /*0002*/ 	.short	(.L_7 - .L_6)
.L_6:
        /*0004*/ 	.word	0x00000082


	//----- nvinfo : EIATTR_KPARAM_INFO
	.align		4
.L_7:
        /*0008*/ 	.byte	0x04, 0x17
        /*000a*/ 	.short	(.L_9 - .L_8)
.L_8:
        /*000c*/ 	.word	0x00000000
        /*0010*/ 	.short	0x0005
        /*0012*/ 	.short	0x0020
        /*0014*/ 	.byte	0x00, 0xf0, 0x11, 0x00


	//----- nvinfo : EIATTR_KPARAM_INFO
	.align		4
.L_9:
        /*0018*/ 	.byte	0x04, 0x17
        /*001a*/ 	.short	(.L_11 - .L_10)
.L_10:
        /*001c*/ 	.word	0x00000000
        /*0020*/ 	.short	0x0004
        /*0022*/ 	.short	0x001c
        /*0024*/ 	.byte	0x00, 0xf0, 0x11, 0x00


	//----- nvinfo : EIATTR_KPARAM_INFO
	.align		4
.L_11:
        /*0028*/ 	.byte	0x04, 0x17
        /*002a*/ 	.short	(.L_13 - .L_12)
.L_12:
        /*002c*/ 	.word	0x00000000
        /*0030*/ 	.short	0x0003
        /*0032*/ 	.short	0x0018
        /*0034*/ 	.byte	0x00, 0xf0, 0x11, 0x00


	//----- nvinfo : EIATTR_KPARAM_INFO
	.align		4
.L_13:
        /*0038*/ 	.byte	0x04, 0x17
        /*003a*/ 	.short	(.L_15 - .L_14)
.L_14:
        /*003c*/ 	.word	0x00000000
        /*0040*/ 	.short	0x0002
        /*0042*/ 	.short	0x0010
        /*0044*/ 	.byte	0x00, 0xf5, 0x21, 0x00


	//----- nvinfo : EIATTR_KPARAM_INFO
	.align		4
.L_15:
        /*0048*/ 	.byte	0x04, 0x17
        /*004a*/ 	.short	(.L_17 - .L_16)
.L_16:
        /*004c*/ 	.word	0x00000000
        /*0050*/ 	.short	0x0001
        /*0052*/ 	.short	0x0008
        /*0054*/ 	.byte	0x00, 0xf5, 0x21, 0x00


	//----- nvinfo : EIATTR_KPARAM_INFO
	.align		4
.L_17:
        /*0058*/ 	.byte	0x04, 0x17
        /*005a*/ 	.short	(.L_19 - .L_18)
.L_18:
        /*005c*/ 	.word	0x00000000
        /*0060*/ 	.short	0x0000
        /*0062*/ 	.short	0x0000
        /*0064*/ 	.byte	0x00, 0xf5, 0x21, 0x00


	//----- nvinfo : EIATTR_SPARSE_MMA_MASK
	.align		4
.L_19:
        /*0068*/ 	.byte	0x03, 0x50
        /*006a*/ 	.short	0x0000


	//----- nvinfo : EIATTR_MAXREG_COUNT
	.align		4
        /*006c*/ 	.byte	0x03, 0x1b
        /*006e*/ 	.short	0x00ff


	//----- nvinfo : EIATTR_NUM_BARRIERS
	.align		4
        /*0070*/ 	.byte	0x02, 0x4c
        /*0072*/ 	.byte	0x01
	.zero		1


	//----- nvinfo : EIATTR_MERCURY_ISA_VERSION
	.align		4
        /*0074*/ 	.byte	0x03, 0x5f
        /*0076*/ 	.short	0x0101


	//----- nvinfo : EIATTR_VRC_CTA_INIT_COUNT
	.align		4
        /*0078*/ 	.byte	0x02, 0x4a
	.zero		1
	.zero		1


	//----- nvinfo : EIATTR_EXIT_INSTR_OFFSETS
	.align		4
        /*007c*/ 	.byte	0x04, 0x1c
        /*007e*/ 	.short	(.L_21 - .L_20)


	//   ....[0]....
.L_20:
        /*0080*/ 	.word	0x00000030


	//   ....[1]....
        /*0084*/ 	.word	0x000000b0


	//   ....[2]....
        /*0088*/ 	.word	0x00001260


	//   ....[3]....
        /*008c*/ 	.word	0x000012d0


	//   ....[4]....
        /*0090*/ 	.word	0x00001300


	//----- nvinfo : EIATTR_CRS_STACK_SIZE
	.align		4
.L_21:
        /*0094*/ 	.byte	0x04, 0x1e
        /*0096*/ 	.short	(.L_23 - .L_22)
.L_22:
        /*0098*/ 	.word	0x00000000


	//----- nvinfo : EIATTR_CBANK_PARAM_SIZE
	.align		4
.L_23:
        /*009c*/ 	.byte	0x03, 0x19
        /*009e*/ 	.short	0x0024


	//----- nvinfo : EIATTR_PARAM_CBANK
	.align		4
        /*00a0*/ 	.byte	0x04, 0x0a
        /*00a2*/ 	.short	(.L_25 - .L_24)
	.align		4
.L_24:
        /*00a4*/ 	.word	index@(.nv.constant0._Z18mma_m16n8k16_largePK6__halfS1_PS_iii)
        /*00a8*/ 	.short	0x0380
        /*00aa*/ 	.short	0x0024


	//----- nvinfo : EIATTR_SW_WAR
	.align		4
.L_25:
        /*00ac*/ 	.byte	0x04, 0x36
        /*00ae*/ 	.short	(.L_27 - .L_26)
.L_26:
        /*00b0*/ 	.word	0x00000008
.L_27:


//--------------------- .nv.callgraph             --------------------------
	.section	.nv.callgraph,"",@"SHT_CUDA_CALLGRAPH"
	.align	4
	.sectionentsize	8
	.align		4
        /*0000*/ 	.word	0x00000000
	.align		4
        /*0004*/ 	.word	0xffffffff
	.align		4
        /*0008*/ 	.word	0x00000000
	.align		4
        /*000c*/ 	.word	0xfffffffe
	.align		4
        /*0010*/ 	.word	0x00000000
	.align		4
        /*0014*/ 	.word	0xfffffffd
	.align		4
        /*0018*/ 	.word	0x00000000
	.align		4
        /*001c*/ 	.word	0xfffffffc


//--------------------- .text._Z18mma_m16n8k16_largePK6__halfS1_PS_iii --------------------------
	.section	.text._Z18mma_m16n8k16_largePK6__halfS1_PS_iii,"ax",@progbits
	.align	128
        .global         _Z18mma_m16n8k16_largePK6__halfS1_PS_iii
        .type           _Z18mma_m16n8k16_largePK6__halfS1_PS_iii,@function
        .size           _Z18mma_m16n8k16_largePK6__halfS1_PS_iii,(.L_x_15 - _Z18mma_m16n8k16_largePK6__halfS1_PS_iii)
        .other          _Z18mma_m16n8k16_largePK6__halfS1_PS_iii,@"STO_CUDA_ENTRY STV_DEFAULT"
_Z18mma_m16n8k16_largePK6__halfS1_PS_iii:
.text._Z18mma_m16n8k16_largePK6__halfS1_PS_iii:
[----:B------:R-:W-:Y:S01]  /*0000*/  LDC R1, c[0x0][0x37c] ;  /* 0x0000df00ff017b82 */ /* 0x000fe20000000800 */
[----:B------:R-:W1:Y:S02]  /*0010*/  S2R R32, SR_TID.X ;  /* 0x0000000000207919 */ /* 0x000e640000002100 */
[----:B-1----:R-:W-:-:S13]  /*0020*/  ISETP.GT.U32.AND P0, PT, R32, 0x1f, PT ;  /* 0x0000001f2000780c */ /* 0x002fda0003f04070 */
[----:B------:R-:W-:Y:S05]  /*0030*/  @P0 EXIT ;  /* 0x000000000000094d */ /* 0x000fea0003800000 */
[----:B------:R-:W1:Y:S08]  /*0040*/  S2UR UR8, SR_CTAID.Y ;  /* 0x00000000000879c3 */ /* 0x000e700000002600 */
[----:B------:R-:W2:Y:S08]  /*0050*/  S2UR UR5, SR_CTAID.X ;  /* 0x00000000000579c3 */ /* 0x000eb00000002500 */
[----:B------:R-:W3:Y:S01]  /*0060*/  LDC.64 R6, c[0x0][0x398] ;  /* 0x0000e600ff067b82 */ /* 0x000ee20000000a00 */
[----:B-1----:R-:W-:-:S02]  /*0070*/  USHF.L.U32 UR8, UR8, 0x3, URZ ;  /* 0x0000000308087899 */ /* 0x002fc400080006ff */
[----:B--2---:R-:W-:-:S04]  /*0080*/  USHF.L.U32 UR5, UR5, 0x4, URZ ;  /* 0x0000000405057899 */ /* 0x004fc800080006ff */
[----:B---3--:R-:W-:-:S04]  /*0090*/  ISETP.LE.AND P0, PT, R7, UR8, PT ;  /* 0x0000000807007c0c */ /* 0x008fc8000bf03270 */
[----:B------:R-:W-:-:S13]  /*00a0*/  ISETP.LE.OR P0, PT, R6, UR5, P0 ;  /* 0x0000000506007c0c */ /* 0x000fda0008703670 */
[----:B------:R-:W-:Y:S05]  /*00b0*/  @P0 EXIT ;  /* 0x000000000000094d */ /* 0x000fea0003800000 */
[----:B------:R-:W1:Y:S01]  /*00c0*/  LDCU UR4, c[0x0][0x3a0] ;  /* 0x00007400ff0477ac */ /* 0x000e620008000800 */
[----:B------:R-:W-:Y:S01]  /*00d0*/  CS2R R24, SRZ ;  /* 0x0000000000187805 */ /* 0x000fe2000001ff00 */
[----:B------:R-:W2:Y:S01]  /*00e0*/  LDCU.64 UR12, c[0x0][0x358] ;  /* 0x00006b00ff0c77ac */ /* 0x000ea20008000a00 */
[----:B-1----:R-:W-:-:S09]  /*00f0*/  UISETP.GE.AND UP0, UPT, UR4, 0x1, UPT ;  /* 0x000000010400788c */ /* 0x002fd2000bf06270 */
[----:B--2---:R-:W-:Y:S05]  /*0100*/  BRA.U !UP0, `(.L_x_0) ;  /* 0x0000001108047547 */ /* 0x004fea000b800000 */
[----:B------:R-:W1:Y:S01]  /*0110*/  LDC R31, c[0x0][0x360] ;  /* 0x0000d800ff1f7b82 */ /* 0x000e620000000800 */
[C---:B------:R-:W-:Y:S01]  /*0120*/  IMAD.SHL.U32 R10, R32.reuse, 0x10, RZ ;  /* 0x00000010200a7824 */ /* 0x040fe200078e00ff */
[----:B------:R-:W-:Y:S01]  /*0130*/  CS2R R24, SRZ ;  /* 0x0000000000187805 */ /* 0x000fe2000001ff00 */
[----:B------:R-:W-:-:S05]  /*0140*/  IMAD R18, R32, R7, RZ ;  /* 0x0000000720127224 */ /* 0x000fca00078e02ff */
[----:B------:R-:W2:Y:S01]  /*0150*/  S2UR UR9, SR_CgaCtaId ;  /* 0x00000000000979c3 */ /* 0x000ea20000008800 */
[----:B-1----:R-:W1:Y:S01]  /*0160*/  I2F.U32.RP R0, R31 ;  /* 0x0000001f00007306 */ /* 0x002e620000209000 */
[----:B------:R-:W-:Y:S01]  /*0170*/  IMAD.IADD R30, R32, 0x1, R31 ;  /* 0x00000001201e7824 */ /* 0x000fe200078e021f */
[----:B------:R-:W-:-:S03]  /*0180*/  ISETP.NE.U32.AND P4, PT, R31, RZ, PT ;  /* 0x000000ff1f00720c */ /* 0x000fc60003f85070 */
[C---:B------:R-:W-:Y:S01]  /*0190*/  IMAD.IADD R28, R30.reuse, 0x1, R31 ;  /* 0x000000011e1c7824 */ /* 0x040fe200078e021f */
[C---:B------:R-:W-:Y:S01]  /*01a0*/  ISETP.GE.U32.AND P0, PT, R30.reuse, 0x20, PT ;  /* 0x000000201e00780c */ /* 0x040fe20003f06070 */
[CC--:B------:R-:W-:Y:S01]  /*01b0*/  IMAD R17, R30.reuse, R7.reuse, RZ ;  /* 0x000000071e117224 */ /* 0x0c0fe200078e02ff */
[----:B------:R-:W-:Y:S01]  /*01c0*/  VIMNMX.U32 R5, PT, PT, R30, 0x20, !PT ;  /* 0x000000201e057848 */ /* 0x000fe20007fe0000 */
[----:B------:R-:W-:Y:S01]  /*01d0*/  IMAD R16, R28, R7, RZ ;  /* 0x000000071c107224 */ /* 0x000fe200078e02ff */
[----:B------:R-:W-:Y:S02]  /*01e0*/  SEL R20, RZ, 0x1, P0 ;  /* 0x00000001ff147807 */ /* 0x000fe40000000000 */
[C---:B------:R-:W-:Y:S02]  /*01f0*/  ISETP.GE.U32.AND P1, PT, R30.reuse, 0x10, PT ;  /* 0x000000101e00780c */ /* 0x040fe40003f26070 */
[----:B------:R-:W-:Y:S01]  /*0200*/  VIMNMX.U32 R9, PT, PT, R30, 0x10, !PT ;  /* 0x000000101e097848 */ /* 0x000fe20007fe0000 */
[----:B-1----:R-:W1:Y:S01]  /*0210*/  MUFU.RCP R0, R0 ;  /* 0x0000000000007308 */ /* 0x002e620000001000 */
[----:B------:R-:W-:-:S02]  /*0220*/  SEL R19, RZ, 0x1, P1 ;  /* 0x00000001ff137807 */ /* 0x000fc40000800000 */
[----:B------:R-:W-:Y:S02]  /*0230*/  IADD3 R7, PT, PT, R28, R31, RZ ;  /* 0x0000001f1c077210 */ /* 0x000fe40007ffe0ff */
[----:B------:R-:W-:Y:S01]  /*0240*/  IADD3 R6, PT, PT, R9, -R30, -R19 ;  /* 0x8000001e09067210 */ /* 0x000fe20007ffe813 */
[----:B------:R-:W-:-:S05]  /*0250*/  IMAD.SHL.U32 R9, R30, 0x10, RZ ;  /* 0x000000101e097824 */ /* 0x000fca00078e00ff */
[----:B------:R-:W-:Y:S01]  /*0260*/  LOP3.LUT R22, R9, 0x10, RZ, 0xc0, !PT ;  /* 0x0000001009167812 */ /* 0x000fe200078ec0ff */
[----:B-1----:R-:W-:Y:S01]  /*0270*/  VIADD R2, R0, 0xffffffe ;  /* 0x0ffffffe00027836 */ /* 0x002fe20000000000 */
[----:B------:R-:W-:Y:S02]  /*0280*/  IADD3 R0, PT, PT, R5, -R30, -R20 ;  /* 0x8000001e05007210 */ /* 0x000fe40007ffe814 */
[----:B------:R-:W-:Y:S01]  /*0290*/  SHF.R.U32.HI R5, RZ, 0x1, R30 ;  /* 0x00000001ff057819 */ /* 0x000fe2000001161e */
[----:B------:R1:W3:Y:S04]  /*02a0*/  F2I.FTZ.U32.TRUNC.NTZ R3, R2 ;  /* 0x0000000200037305 */ /* 0x0002e8000021f000 */
[----:B------:R-:W-:Y:S02]  /*02b0*/  IMAD R5, R5, UR4, RZ ;  /* 0x0000000405057c24 */ /* 0x000fe4000f8e02ff */
[----:B-1----:R-:W-:-:S03]  /*02c0*/  IMAD.MOV.U32 R2, RZ, RZ, RZ ;  /* 0x000000ffff027224 */ /* 0x002fc600078e00ff */
[----:B------:R-:W-:Y:S01]  /*02d0*/  LEA R22, P0, R5, R22, 0x1 ;  /* 0x0000001605167211 */ /* 0x000fe200078008ff */
[----:B---3--:R-:W-:-:S04]  /*02e0*/  IMAD.MOV R4, RZ, RZ, -R3 ;  /* 0x000000ffff047224 */ /* 0x008fc800078e0a03 */
[----:B------:R-:W-:-:S04]  /*02f0*/  IMAD R11, R4, R31, RZ ;  /* 0x0000001f040b7224 */ /* 0x000fc800078e02ff */
[----:B------:R-:W-:Y:S01]  /*0300*/  IMAD.HI.U32 R3, R3, R11, R2 ;  /* 0x0000000b03037227 */ /* 0x000fe200078e0002 */
[----:B------:R-:W-:-:S05]  /*0310*/  LOP3.LUT R11, R10, 0xf0, RZ, 0xc0, !PT ;  /* 0x000000f00a0b7812 */ /* 0x000fca00078ec0ff */
[----:B------:R-:W-:-:S04]  /*0320*/  IMAD.HI.U32 R4, R3, R0, RZ ;  /* 0x0000000003047227 */ /* 0x000fc800078e00ff */
[----:B------:R-:W-:Y:S02]  /*0330*/  IMAD.MOV R2, RZ, RZ, -R4 ;  /* 0x000000ffff027224 */ /* 0x000fe400078e0a04 */
[----:B------:R-:W-:-:S04]  /*0340*/  IMAD.HI.U32 R8, R3, R6, RZ ;  /* 0x0000000603087227 */ /* 0x000fc800078e00ff */
[C---:B------:R-:W-:Y:S02]  /*0350*/  IMAD R2, R31.reuse, R2, R0 ;  /* 0x000000021f027224 */ /* 0x040fe400078e0200 */
[----:B------:R-:W-:Y:S02]  /*0360*/  IMAD.MOV R3, RZ, RZ, -R8 ;  /* 0x000000ffff037224 */ /* 0x000fe400078e0a08 */
[----:B------:R-:W-:Y:S01]  /*0370*/  IMAD.SHL.U32 R0, R32, 0x2, RZ ;  /* 0x0000000220007824 */ /* 0x000fe200078e00ff */
[----:B------:R-:W-:Y:S01]  /*0380*/  ISETP.GE.U32.AND P2, PT, R2, R31, PT ;  /* 0x0000001f0200720c */ /* 0x000fe20003f46070 */
[----:B------:R-:W-:-:S03]  /*0390*/  IMAD R6, R31, R3, R6 ;  /* 0x000000031f067224 */ /* 0x000fc600078e0206 */
[----:B------:R-:W-:Y:S02]  /*03a0*/  LOP3.LUT R0, R0, 0x10, RZ, 0xc0, !PT ;  /* 0x0000001000007812 */ /* 0x000fe400078ec0ff */
[----:B------:R-:W-:-:S07]  /*03b0*/  ISETP.GE.U32.AND P5, PT, R6, R31, PT ;  /* 0x0000001f0600720c */ /* 0x000fce0003fa6070 */
[----:B------:R-:W-:Y:S02]  /*03c0*/  @P2 IMAD.IADD R2, R2, 0x1, -R31 ;  /* 0x0000000102022824 */ /* 0x000fe400078e0a1f */
[----:B------:R-:W-:-:S03]  /*03d0*/  @P2 VIADD R4, R4, 0x1 ;  /* 0x0000000104042836 */ /* 0x000fc60000000000 */
[-C--:B------:R-:W-:Y:S01]  /*03e0*/  ISETP.GE.U32.AND P3, PT, R2, R31.reuse, PT ;  /* 0x0000001f0200720c */ /* 0x080fe20003f66070 */
[----:B------:R-:W-:Y:S01]  /*03f0*/  @P5 VIADD R8, R8, 0x1 ;  /* 0x0000000108085836 */ /* 0x000fe20000000000 */
[--C-:B------:R-:W-:Y:S02]  /*0400*/  SHF.R.U32.HI R2, RZ, 0x1, R32.reuse ;  /* 0x00000001ff027819 */ /* 0x100fe40000011620 */
[-C--:B------:R-:W-:Y:S02]  /*0410*/  @P5 IADD3 R6, PT, PT, R6, -R31.reuse, RZ ;  /* 0x8000001f06065210 */ /* 0x080fe40007ffe0ff */
[C---:B------:R-:W-:Y:S01]  /*0420*/  LOP3.LUT R3, R2.reuse, 0x8, RZ, 0xc0, !PT ;  /* 0x0000000802037812 */ /* 0x040fe200078ec0ff */
[----:B------:R-:W-:Y:S01]  /*0430*/  IMAD R29, R2, UR4, RZ ;  /* 0x00000004021d7c24 */ /* 0x000fe2000f8e02ff */
[----:B------:R-:W-:Y:S02]  /*0440*/  ISETP.GE.U32.AND P6, PT, R6, R31, PT ;  /* 0x0000001f0600720c */ /* 0x000fe40003fc6070 */
[----:B------:R-:W-:-:S02]  /*0450*/  LOP3.LUT R3, R3, 0x7, R32, 0xf8, !PT ;  /* 0x0000000703037812 */ /* 0x000fc400078ef820 */
[----:B------:R-:W-:Y:S01]  /*0460*/  LOP3.LUT R2, R10, 0x10, RZ, 0xc0, !PT ;  /* 0x000000100a027812 */ /* 0x000fe200078ec0ff */
[----:B------:R-:W-:Y:S02]  /*0470*/  @P3 VIADD R4, R4, 0x1 ;  /* 0x0000000104043836 */ /* 0x000fe40000000000 */
[----:B------:R-:W-:Y:S01]  /*0480*/  IMAD R23, R3, 0x20, R0 ;  /* 0x0000002003177824 */ /* 0x000fe200078e0200 */
[----:B------:R-:W-:Y:S02]  /*0490*/  SHF.R.U32.HI R0, RZ, 0x1, R28 ;  /* 0x00000001ff007819 */ /* 0x000fe4000001161c */
[----:B------:R-:W-:Y:S02]  /*04a0*/  LEA R29, P1, R29, R2, 0x1 ;  /* 0x000000021d1d7211 */ /* 0x000fe400078208ff */
[----:B------:R-:W-:Y:S01]  /*04b0*/  LOP3.LUT R3, RZ, R31, RZ, 0x33, !PT ;  /* 0x0000001fff037212 */ /* 0x000fe200078e33ff */
[----:B------:R-:W-:Y:S01]  /*04c0*/  @P6 VIADD R8, R8, 0x1 ;  /* 0x0000000108086836 */ /* 0x000fe20000000000 */
[----:B------:R-:W-:Y:S01]  /*04d0*/  SHF.L.U32 R2, R28, 0x4, RZ ;  /* 0x000000041c027819 */ /* 0x000fe200000006ff */
[----:B------:R-:W-:Y:S01]  /*04e0*/  IMAD R0, R0, UR4, RZ ;  /* 0x0000000400007c24 */ /* 0x000fe2000f8e02ff */
[----:B------:R-:W-:Y:S01]  /*04f0*/  UMOV UR4, 0x400 ;  /* 0x0000040000047882 */ /* 0x000fe20000000000 */
[C---:B------:R-:W-:Y:S01]  /*0500*/  SEL R5, R3.reuse, R4, !P4 ;  /* 0x0000000403057207 */ /* 0x040fe20006000000 */
[----:B------:R-:W-:Y:S01]  /*0510*/  UIADD3 UR6, UPT, UPT, UR4, 0x200, URZ ;  /* 0x0000020004067890 */ /* 0x000fe2000fffe0ff */
[----:B------:R-:W-:Y:S01]  /*0520*/  SEL R8, R3, R8, !P4 ;  /* 0x0000000803087207 */ /* 0x000fe20006000000 */
[----:B------:R-:W-:Y:S01]  /*0530*/  IMAD.X R4, RZ, RZ, RZ, P0 ;  /* 0x000000ffff047224 */ /* 0x000fe200000e06ff */
[----:B------:R-:W-:Y:S01]  /*0540*/  LOP3.LUT R21, R2, 0x10, RZ, 0xc0, !PT ;  /* 0x0000001002157812 */ /* 0x000fe200078ec0ff */
[----:B--2---:R-:W-:Y:S01]  /*0550*/  ULEA UR10, UR9, UR6, 0x18 ;  /* 0x00000006090a7291 */ /* 0x004fe2000f8ec0ff */
[----:B------:R-:W-:Y:S01]  /*0560*/  IMAD.IADD R20, R20, 0x1, R5 ;  /* 0x0000000114147824 */ /* 0x000fe200078e0205 */
[----:B------:R-:W-:Y:S01]  /*0570*/  ULEA UR9, UR9, UR4, 0x18 ;  /* 0x0000000409097291 */ /* 0x000fe2000f8ec0ff */
[----:B------:R-:W-:Y:S01]  /*0580*/  LEA R21, P2, R0, R21, 0x1 ;  /* 0x0000001500157211 */ /* 0x000fe200078408ff */
[----:B------:R-:W-:Y:S01]  /*0590*/  IMAD.IADD R19, R19, 0x1, R8 ;  /* 0x0000000113137824 */ /* 0x000fe200078e0208 */
[----:B------:R-:W-:Y:S01]  /*05a0*/  UMOV UR4, URZ ;  /* 0x000000ff00047c82 */ /* 0x000fe20008000000 */
[----:B------:R-:W-:-:S02]  /*05b0*/  VIADD R5, R2, UR10 ;  /* 0x0000000a02057c36 */ /* 0x000fc40008000000 */
[----:B------:R-:W-:Y:S01]  /*05c0*/  VIADD R6, R2, UR9 ;  /* 0x0000000902067c36 */ /* 0x000fe20008000000 */
[----:B------:R-:W-:Y:S01]  /*05d0*/  LOP3.LUT R2, R20, 0x3, RZ, 0xc0, !PT ;  /* 0x0000000314027812 */ /* 0x000fe200078ec0ff */
[----:B------:R-:W-:Y:S01]  /*05e0*/  VIADD R10, R10, UR10 ;  /* 0x0000000a0a0a7c36 */ /* 0x000fe20008000000 */
[----:B------:R-:W-:Y:S01]  /*05f0*/  LOP3.LUT R0, R19, 0x3, RZ, 0xc0, !PT ;  /* 0x0000000313007812 */ /* 0x000fe200078ec0ff */
[----:B------:R-:W-:Y:S02]  /*0600*/  VIADD R9, R9, UR10 ;  /* 0x0000000a09097c36 */ /* 0x000fe40008000000 */
[----:B------:R-:W-:Y:S02]  /*0610*/  IMAD.X R8, RZ, RZ, RZ, P1 ;  /* 0x000000ffff087224 */ /* 0x000fe400008e06ff */
[----:B------:R-:W-:-:S07]  /*0620*/  IMAD.X R3, RZ, RZ, RZ, P2 ;  /* 0x000000ffff037224 */ /* 0x000fce00010e06ff */
.L_x_11:
[----:B------:R-:W1:Y:S01]  /*0630*/  LDCU UR14, c[0x0][0x3a0] ;  /* 0x00007400ff0e77ac */ /* 0x000e620008000800 */
[----:B------:R-:W-:Y:S01]  /*0640*/  ISETP.NE.AND P0, PT, R2, 0x3, PT ;  /* 0x000000030200780c */ /* 0x000fe20003f05270 */
[----:B------:R-:W-:Y:S01]  /*0650*/  BSSY.RECONVERGENT B0, `(.L_x_1) ;  /* 0x0000021000007945 */ /* 0x000fe20003800200 */
[----:B------:R-:W-:Y:S01]  /*0660*/  IMAD.MOV.U32 R42, RZ, RZ, R32 ;  /* 0x000000ffff2a7224 */ /* 0x000fe200078e0020 */
[----:B------:R-:W2:Y:S01]  /*0670*/  LDCU.64 UR6, c[0x0][0x380] ;  /* 0x00007000ff0677ac */ /* 0x000ea20008000a00 */
[----:B-1----:R-:W-:-:S04]  /*0680*/  UIMAD UR11, UR5, UR14, UR4 ;  /* 0x0000000e050b72a4 */ /* 0x002fc8000f8e0204 */
[----:B--2---:R-:W-:-:S05]  /*0690*/  UIMAD.WIDE.U32 UR6, UR11, 0x2, UR6 ;  /* 0x000000020b0678a5 */ /* 0x004fca000f8e0006 */
[----:B------:R-:W-:Y:S07]  /*06a0*/  @!P0 BRA `(.L_x_2) ;  /* 0x00000000006c8947 */ /* 0x000fee0003800000 */
[----:B------:R-:W-:Y:S01]  /*06b0*/  IADD3 R12, P0, PT, R29, UR6, RZ ;  /* 0x000000061d0c7c10 */ /* 0x000fe2000ff1e0ff */
[----:B------:R-:W-:Y:S01]  /*06c0*/  IMAD.MOV.U32 R42, RZ, RZ, R30 ;  /* 0x000000ffff2a7224 */ /* 0x000fe200078e001e */
[----:B------:R-:W-:Y:S02]  /*06d0*/  LEA R15, R32, UR9, 0x4 ;  /* 0x00000009200f7c11 */ /* 0x000fe4000f8e20ff */
[----:B------:R-:W-:Y:S02]  /*06e0*/  IADD3.X R13, PT, PT, R8, UR7, RZ, P0, !PT ;  /* 0x00000007080d7c10 */ /* 0x000fe400087fe4ff */
[----:B------:R-:W-:-:S03]  /*06f0*/  ISETP.NE.AND P0, PT, R2, RZ, PT ;  /* 0x000000ff0200720c */ /* 0x000fc60003f05270 */
[----:B------:R-:W-:Y:S01]  /*0700*/  @!PT LDS RZ, [RZ] ;  /* 0x00000000fffff984 */ /* 0x000fe20000000800 */
[----:B------:R-:W-:Y:S01]  /*0710*/  @!PT LDS RZ, [RZ] ;  /* 0x00000000fffff984 */ /* 0x000fe20000000800 */
[----:B------:R-:W-:Y:S01]  /*0720*/  @!PT LDS RZ, [RZ] ;  /* 0x00000000fffff984 */ /* 0x000fe20000000800 */
[----:B------:R1:W-:Y:S10]  /*0730*/  LDGSTS.E.BYPASS.128 [R15], desc[UR12][R12.64] ;  /* 0x000000000c0f7fae */ /* 0x0003f4000b98180c */
[----:B------:R-:W-:Y:S05]  /*0740*/  @!P0 BRA `(.L_x_2) ;  /* 0x0000000000448947 */ /* 0x000fea0003800000 */
[----:B-1----:R-:W-:Y:S02]  /*0750*/  IADD3 R12, P0, PT, R22, UR6, RZ ;  /* 0x00000006160c7c10 */ /* 0x002fe4000ff1e0ff */
[----:B------:R-:W-:Y:S02]  /*0760*/  LEA R15, R30, UR9, 0x4 ;  /* 0x000000091e0f7c11 */ /* 0x000fe4000f8e20ff */
[----:B------:R-:W-:Y:S02]  /*0770*/  IADD3.X R13, PT, PT, R4, UR7, RZ, P0, !PT ;  /* 0x00000007040d7c10 */ /* 0x000fe400087fe4ff */
[----:B------:R-:W-:Y:S02]  /*0780*/  ISETP.NE.AND P0, PT, R2, 0x1, PT ;  /* 0x000000010200780c */ /* 0x000fe40003f05270 */
[----:B------:R-:W-:Y:S01]  /*0790*/  MOV R42, R28 ;  /* 0x0000001c002a7202 */ /* 0x000fe20000000f00 */
[----:B------:R-:W-:Y:S01]  /*07a0*/  @!PT LDS RZ, [RZ] ;  /* 0x00000000fffff984 */ /* 0x000fe20000000800 */
[----:B------:R-:W-:Y:S01]  /*07b0*/  @!PT LDS RZ, [RZ] ;  /* 0x00000000fffff984 */ /* 0x000fe20000000800 */
[----:B------:R-:W-:Y:S01]  /*07c0*/  @!PT LDS RZ, [RZ] ;  /* 0x00000000fffff984 */ /* 0x000fe20000000800 */
[----:B------:R2:W-:Y:S10]  /*07d0*/  LDGSTS.E.BYPASS.128 [R15], desc[UR12][R12.64] ;  /* 0x000000000c0f7fae */ /* 0x0005f4000b98180c */
[----:B------:R-:W-:Y:S05]  /*07e0*/  @!P0 BRA `(.L_x_2) ;  /* 0x00000000001c8947 */ /* 0x000fea0003800000 */
[----:B--2---:R-:W-:Y:S01]  /*07f0*/  IADD3 R12, P0, PT, R21, UR6, RZ ;  /* 0x00000006150c7c10 */ /* 0x004fe2000ff1e0ff */
[----:B------:R-:W-:-:S03]  /*0800*/  IMAD.MOV.U32 R42, RZ, RZ, R7 ;  /* 0x000000ffff2a7224 */ /* 0x000fc600078e0007 */
[----:B------:R-:W-:-:S05]  /*0810*/  IADD3.X R13, PT, PT, R3, UR7, RZ, P0, !PT ;  /* 0x00000007030d7c10 */ /* 0x000fca00087fe4ff */
[----:B------:R-:W-:Y:S01]  /*0820*/  @!PT LDS RZ, [RZ] ;  /* 0x00000000fffff984 */ /* 0x000fe20000000800 */
[----:B------:R-:W-:Y:S01]  /*0830*/  @!PT LDS RZ, [RZ] ;  /* 0x00000000fffff984 */ /* 0x000fe20000000800 */
[----:B------:R-:W-:Y:S01]  /*0840*/  @!PT LDS RZ, [RZ] ;  /* 0x00000000fffff984 */ /* 0x000fe20000000800 */
[----:B------:R3:W-:Y:S04]  /*0850*/  LDGSTS.E.BYPASS.128 [R6], desc[UR12][R12.64] ;  /* 0x000000000c067fae */ /* 0x0007e8000b98180c */
.L_x_2:
[----:B------:R-:W-:Y:S05]  /*0860*/  BSYNC.RECONVERGENT B0 ;  /* 0x0000000000007941 */ /* 0x000fea0003800200 */
.L_x_1:
[----:B------:R-:W-:Y:S01]  /*0870*/  ISETP.GE.U32.AND P1, PT, R20, 0x3, PT ;  /* 0x000000031400780c */ /* 0x000fe20003f26070 */
[----:B------:R-:W-:Y:S01]  /*0880*/  BSSY.RECONVERGENT B0, `(.L_x_3) ;  /* 0x000003f000007945 */ /* 0x000fe20003800200 */
[----:B------:R-:W-:-:S11]  /*0890*/  ISETP.GT.U32.AND P0, PT, R32, 0xf, PT ;  /* 0x0000000f2000780c */ /* 0x000fd60003f04070 */
[----:B------:R-:W-:Y:S05]  /*08a0*/  @!P1 BRA `(.L_x_4) ;  /* 0x0000000000f09947 */ /* 0x000fea0003800000 */
[C---:B------:R-:W-:Y:S02]  /*08b0*/  IMAD.SHL.U32 R43, R42.reuse, 0x10, RZ ;  /* 0x000000102a2b7824 */ /* 0x040fe400078e00ff */
[----:B------:R-:W-:Y:S02]  /*08c0*/  IMAD.IADD R33, R42, 0x1, R31 ;  /* 0x000000012a217824 */ /* 0x000fe400078e021f */
[C---:B------:R-:W-:Y:S01]  /*08d0*/  IMAD R39, R31.reuse, 0x30, R43 ;  /* 0x000000301f277824 */ /* 0x040fe200078e022b */
[C---:B------:R-:W-:Y:S01]  /*08e0*/  LEA R37, R31.reuse, R43, 0x5 ;  /* 0x0000002b1f257211 */ /* 0x040fe200078e28ff */
[C-C-:B------:R-:W-:Y:S02]  /*08f0*/  IMAD R34, R31.reuse, 0x2, R42.reuse ;  /* 0x000000021f227824 */ /* 0x140fe400078e022a */
[--C-:B------:R-:W-:Y:S02]  /*0900*/  IMAD R44, R31, 0x3, R42.reuse ;  /* 0x000000031f2c7824 */ /* 0x100fe400078e022a */
[----:B------:R-:W-:-:S02]  /*0910*/  IMAD.MOV.U32 R35, RZ, RZ, R42 ;  /* 0x000000ffff237224 */ /* 0x000fc400078e002a */
[----:B-123--:R-:W-:Y:S02]  /*0920*/  IMAD.U32 R12, RZ, RZ, UR9 ;  /* 0x00000009ff0c7e24 */ /* 0x00efe4000f8e00ff */
[----:B------:R-:W-:Y:S02]  /*0930*/  IMAD.MOV.U32 R13, RZ, RZ, RZ ;  /* 0x000000ffff0d7224 */ /* 0x000fe400078e00ff */
[----:B------:R-:W-:Y:S02]  /*0940*/  IMAD.SHL.U32 R38, R33, 0x10, RZ ;  /* 0x0000001021267824 */ /* 0x000fe400078e00ff */
[----:B------:R-:W-:Y:S02]  /*0950*/  IMAD.MOV.U32 R41, RZ, RZ, R33 ;  /* 0x000000ffff297224 */ /* 0x000fe400078e0021 */
[----:B------:R-:W-:Y:S02]  /*0960*/  IMAD.MOV.U32 R36, RZ, RZ, R37 ;  /* 0x000000ffff247224 */ /* 0x000fe400078e0025 */
[----:B------:R-:W-:-:S07]  /*0970*/  IMAD.MOV.U32 R40, RZ, RZ, R39 ;  /* 0x000000ffff287224 */ /* 0x000fce00078e0027 */
.L_x_5:
[----:B------:R-:W-:Y:S02]  /*0980*/  SHF.R.U32.HI R14, RZ, 0x1, R42 ;  /* 0x00000001ff0e7819 */ /* 0x000fe4000001162a */
[----:B------:R-:W-:Y:S01]  /*0990*/  LOP3.LUT R15, R43, 0x10, RZ, 0xc0, !PT ;  /* 0x000000102b0f7812 */ /* 0x000fe200078ec0ff */
[----:B------:R-:W-:Y:S01]  /*09a0*/  IMAD R43, R31, 0x40, R43 ;  /* 0x000000401f2b7824 */ /* 0x000fe200078e022b */
[----:B----4-:R-:W-:Y:S01]  /*09b0*/  LEA R45, R35, R12, 0x4 ;  /* 0x0000000c232d7211 */ /* 0x010fe200078e20ff */
[----:B------:R-:W-:Y:S01]  /*09c0*/  IMAD R14, R14, UR14, RZ ;  /* 0x0000000e0e0e7c24 */ /* 0x000fe2000f8e02ff */
[--C-:B------:R-:W-:Y:S01]  /*09d0*/  SHF.R.U32.HI R26, RZ, 0x1, R41.reuse ;  /* 0x00000001ff1a7819 */ /* 0x100fe20000011629 */
[C---:B------:R-:W-:Y:S01]  /*09e0*/  IMAD R41, R31.reuse, 0x4, R41 ;  /* 0x000000041f297824 */ /* 0x040fe200078e0229 */
[----:B------:R-:W-:Y:S01]  /*09f0*/  LOP3.LUT R27, R38, 0x10, RZ, 0xc0, !PT ;  /* 0x00000010261b7812 */ /* 0x000fe200078ec0ff */
[----:B------:R-:W-:Y:S01]  /*0a00*/  IMAD.SHL.U32 R14, R14, 0x2, RZ ;  /* 0x000000020e0e7824 */ /* 0x000fe200078e00ff */
[----:B------:R-:W-:Y:S01]  /*0a10*/  IADD3 R42, PT, PT, R31, R42, R31 ;  /* 0x0000002a1f2a7210 */ /* 0x000fe20007ffe01f */
[----:B------:R-:W-:-:S02]  /*0a20*/  IMAD R26, R26, UR14, RZ ;  /* 0x0000000e1a1a7c24 */ /* 0x000fc4000f8e02ff */
[C---:B------:R-:W-:Y:S01]  /*0a30*/  IMAD R38, R31.reuse, 0x40, R38 ;  /* 0x000000401f267824 */ /* 0x040fe200078e0226 */
[----:B------:R-:W-:Y:S01]  /*0a40*/  IADD3 R14, P1, P2, R14, UR6, R15 ;  /* 0x000000060e0e7c10 */ /* 0x000fe2000fa3e00f */
[----:B------:R-:W-:Y:S01]  /*0a50*/  IMAD.SHL.U32 R26, R26, 0x2, RZ ;  /* 0x000000021a1a7824 */ /* 0x000fe200078e00ff */
[----:B------:R-:W-:Y:S02]  /*0a60*/  IADD3 R42, PT, PT, R31, R42, R31 ;  /* 0x0000002a1f2a7210 */ /* 0x000fe40007ffe01f */
[----:B------:R-:W-:Y:S02]  /*0a70*/  IADD3.X R15, PT, PT, RZ, UR7, RZ, P1, P2 ;  /* 0x00000007ff0f7c10 */ /* 0x000fe40008fe44ff */
[----:B------:R-:W-:-:S03]  /*0a80*/  IADD3 R26, P1, P2, R26, UR6, R27 ;  /* 0x000000061a1a7c10 */ /* 0x000fc6000fa3e01b */
[----:B------:R-:W-:Y:S01]  /*0a90*/  @!PT LDS RZ, [RZ] ;  /* 0x00000000fffff984 */ /* 0x000fe20000000800 */
[----:B------:R-:W-:Y:S01]  /*0aa0*/  @!PT LDS RZ, [RZ] ;  /* 0x00000000fffff984 */ /* 0x000fe20000000800 */
[----:B------:R-:W-:Y:S01]  /*0ab0*/  @!PT LDS RZ, [RZ] ;  /* 0x00000000fffff984 */ /* 0x000fe20000000800 */
[----:B------:R1:W-:Y:S01]  /*0ac0*/  LDGSTS.E.BYPASS.128 [R45], desc[UR12][R14.64] ;  /* 0x000000000e2d7fae */ /* 0x0003e2000b98180c */
[----:B------:R-:W-:Y:S02]  /*0ad0*/  IADD3.X R27, PT, PT, RZ, UR7, RZ, P1, P2 ;  /* 0x00000007ff1b7c10 */ /* 0x000fe40008fe44ff */
[----:B-1----:R-:W-:Y:S01]  /*0ae0*/  SHF.R.U32.HI R14, RZ, 0x1, R34 ;  /* 0x00000001ff0e7819 */ /* 0x002fe20000011622 */
[----:B------:R-:W-:Y:S01]  /*0af0*/  IMAD R45, R33, 0x10, R12 ;  /* 0x00000010212d7824 */ /* 0x000fe200078e020c */
[----:B------:R-:W-:Y:S01]  /*0b00*/  LOP3.LUT R15, R36, 0x10, RZ, 0xc0, !PT ;  /* 0x00000010240f7812 */ /* 0x000fe200078ec0ff */
[C---:B------:R-:W-:Y:S01]  /*0b10*/  IMAD R36, R31.reuse, 0x40, R36 ;  /* 0x000000401f247824 */ /* 0x040fe200078e0224 */
[----:B------:R-:W-:Y:S01]  /*0b20*/  LEA R34, R31, R34, 0x2 ;  /* 0x000000221f227211 */ /* 0x000fe200078e10ff */
[----:B------:R-:W-:Y:S01]  /*0b30*/  IMAD R14, R14, UR14, RZ ;  /* 0x0000000e0e0e7c24 */ /* 0x000fe2000f8e02ff */
[----:B------:R1:W-:Y:S03]  /*0b40*/  LDGSTS.E.BYPASS.128 [R45], desc[UR12][R26.64] ;  /* 0x000000001a2d7fae */ /* 0x0003e6000b98180c */
[----:B------:R-:W-:-:S05]  /*0b50*/  IMAD.SHL.U32 R14, R14, 0x2, RZ ;  /* 0x000000020e0e7824 */ /* 0x000fca00078e00ff */
[----:B------:R-:W-:-:S04]  /*0b60*/  IADD3 R14, P1, P2, R14, UR6, R15 ;  /* 0x000000060e0e7c10 */ /* 0x000fc8000fa3e00f */
[----:B------:R-:W-:Y:S01]  /*0b70*/  IADD3.X R15, PT, PT, RZ, UR7, RZ, P1, P2 ;  /* 0x00000007ff0f7c10 */ /* 0x000fe20008fe44ff */
[----:B-1----:R-:W-:Y:S01]  /*0b80*/  IMAD.IADD R45, R37, 0x1, R12 ;  /* 0x00000001252d7824 */ /* 0x002fe200078e020c */
[----:B------:R-:W-:Y:S01]  /*0b90*/  LOP3.LUT R27, R40, 0x10, RZ, 0xc0, !PT ;  /* 0x00000010281b7812 */ /* 0x000fe200078ec0ff */
[----:B------:R-:W-:-:S03]  /*0ba0*/  IMAD R40, R31, 0x40, R40 ;  /* 0x000000401f287824 */ /* 0x000fc600078e0228 */
[----:B------:R1:W-:Y:S02]  /*0bb0*/  LDGSTS.E.BYPASS.128 [R45], desc[UR12][R14.64] ;  /* 0x000000000e2d7fae */ /* 0x0003e4000b98180c */
[----:B-1----:R-:W-:Y:S01]  /*0bc0*/  SHF.R.U32.HI R14, RZ, 0x1, R44 ;  /* 0x00000001ff0e7819 */ /* 0x002fe2000001162c */
[--C-:B------:R-:W-:Y:S02]  /*0bd0*/  IMAD.IADD R45, R39, 0x1, R12.reuse ;  /* 0x00000001272d7824 */ /* 0x100fe400078e020c */
[----:B------:R-:W-:-:S04]  /*0be0*/  IMAD.WIDE.U32 R12, R31, 0x40, R12 ;  /* 0x000000401f0c7825 */ /* 0x000fc800078e000c */
[----:B------:R-:W-:Y:S02]  /*0bf0*/  IMAD R14, R14, UR14, RZ ;  /* 0x0000000e0e0e7c24 */ /* 0x000fe4000f8e02ff */
[----:B------:R-:W-:Y:S02]  /*0c00*/  IMAD R44, R31, 0x4, R44 ;  /* 0x000000041f2c7824 */ /* 0x000fe400078e022c */
[----:B------:R-:W-:-:S05]  /*0c10*/  IMAD.SHL.U32 R26, R14, 0x2, RZ ;  /* 0x000000020e1a7824 */ /* 0x000fca00078e00ff */
[----:B------:R-:W-:-:S04]  /*0c20*/  IADD3 R26, P1, P2, R26, UR6, R27 ;  /* 0x000000061a1a7c10 */ /* 0x000fc8000fa3e01b */
[----:B------:R-:W-:Y:S02]  /*0c30*/  IADD3.X R27, PT, PT, RZ, UR7, RZ, P1, P2 ;  /* 0x00000007ff1b7c10 */ /* 0x000fe40008fe44ff */
[----:B------:R-:W-:-:S03]  /*0c40*/  ISETP.GE.U32.AND P1, PT, R42, 0x20, PT ;  /* 0x000000202a00780c */ /* 0x000fc60003f26070 */
[----:B------:R4:W-:Y:S10]  /*0c50*/  LDGSTS.E.BYPASS.128 [R45], desc[UR12][R26.64] ;  /* 0x000000001a2d7fae */ /* 0x0009f4000b98180c */
[----:B------:R-:W-:Y:S05]  /*0c60*/  @!P1 BRA `(.L_x_5) ;  /* 0xfffffffc00449947 */ /* 0x000fea000383ffff */
.L_x_4:
[----:B------:R-:W-:Y:S05]  /*0c70*/  BSYNC.RECONVERGENT B0 ;  /* 0x0000000000007941 */ /* 0x000fea0003800200 */
.L_x_3:
[----:B------:R-:W-:Y:S04]  /*0c80*/  BSSY.RECONVERGENT B0, `(.L_x_6) ;  /* 0x000003f000007945 */ /* 0x000fe80003800200 */
[----:B------:R-:W-:Y:S05]  /*0c90*/  @P0 BRA `(.L_x_7) ;  /* 0x0000000000f40947 */ /* 0x000fea0003800000 */
[----:B------:R-:W5:Y:S01]  /*0ca0*/  LDC R33, c[0x0][0x39c] ;  /* 0x0000e700ff217b82 */ /* 0x000f620000000800 */
[----:B------:R-:W-:Y:S01]  /*0cb0*/  BSSY.RECONVERGENT B1, `(.L_x_8) ;  /* 0x0000020000017945 */ /* 0x000fe20003800200 */
[----:B------:R-:W-:-:S06]  /*0cc0*/  MOV R38, R32 ;  /* 0x0000002000267202 */ /* 0x000fcc0000000f00 */
[----:B-123--:R-:W1:Y:S01]  /*0cd0*/  LDC.64 R12, c[0x0][0x388] ;  /* 0x0000e200ff0c7b82 */ /* 0x00ee620000000a00 */
[----:B-----5:R-:W-:-:S05]  /*0ce0*/  IMAD R14, R33, UR4, RZ ;  /* 0x00000004210e7c24 */ /* 0x020fca000f8e02ff */
[----:B------:R-:W-:-:S04]  /*0cf0*/  IADD3 R15, P0, PT, R14, UR8, RZ ;  /* 0x000000080e0f7c10 */ /* 0x000fc8000ff1e0ff */
[----:B------:R-:W-:Y:S02]  /*0d00*/  LEA.HI.X.SX32 R14, R14, RZ, 0x1, P0 ;  /* 0x000000ff0e0e7211 */ /* 0x000fe400000f0eff */
[----:B------:R-:W-:Y:S02]  /*0d10*/  ISETP.NE.AND P0, PT, R0, 0x3, PT ;  /* 0x000000030000780c */ /* 0x000fe40003f05270 */
[----:B-1----:R-:W-:-:S04]  /*0d20*/  LEA R12, P1, R15, R12, 0x1 ;  /* 0x0000000c0f0c7211 */ /* 0x002fc800078208ff */
[----:B------:R-:W-:-:S07]  /*0d30*/  LEA.HI.X R13, R15, R13, R14, 0x1, P1 ;  /* 0x0000000d0f0d7211 */ /* 0x000fce00008f0c0e */
[----:B------:R-:W-:Y:S05]  /*0d40*/  @!P0 BRA `(.L_x_9) ;  /* 0x0000000000588947 */ /* 0x000fea0003800000 */
[----:B------:R-:W-:Y:S01]  /*0d50*/  IMAD.WIDE.U32 R14, R18, 0x2, R12 ;  /* 0x00000002120e7825 */ /* 0x000fe200078e000c */
[----:B------:R-:W-:-:S03]  /*0d60*/  ISETP.NE.AND P0, PT, R0, RZ, PT ;  /* 0x000000ff0000720c */ /* 0x000fc60003f05270 */
[----:B------:R-:W-:Y:S01]  /*0d70*/  IMAD.MOV.U32 R38, RZ, RZ, R30 ;  /* 0x000000ffff267224 */ /* 0x000fe200078e001e */
[----:B------:R-:W-:Y:S01]  /*0d80*/  @!PT LDS RZ, [RZ] ;  /* 0x00000000fffff984 */ /* 0x000fe20000000800 */
[----:B------:R-:W-:Y:S01]  /*0d90*/  @!PT LDS RZ, [RZ] ;  /* 0x00000000fffff984 */ /* 0x000fe20000000800 */
[----:B------:R-:W-:Y:S01]  /*0da0*/  @!PT LDS RZ, [RZ] ;  /* 0x00000000fffff984 */ /* 0x000fe20000000800 */
[----:B------:R1:W-:Y:S09]  /*0db0*/  LDGSTS.E.BYPASS.128 [R10], desc[UR12][R14.64] ;  /* 0x000000000e0a7fae */ /* 0x0003f2000b98180c */
[----:B------:R-:W-:Y:S05]  /*0dc0*/  @!P0 BRA `(.L_x_9) ;  /* 0x0000000000388947 */ /* 0x000fea0003800000 */
[----:B-1----:R-:W-:Y:S01]  /*0dd0*/  IMAD.WIDE.U32 R14, R17, 0x2, R12 ;  /* 0x00000002110e7825 */ /* 0x002fe200078e000c */
[----:B------:R-:W-:-:S03]  /*0de0*/  ISETP.NE.AND P0, PT, R0, 0x1, PT ;  /* 0x000000010000780c */ /* 0x000fc60003f05270 */
[----:B------:R-:W-:Y:S01]  /*0df0*/  IMAD.MOV.U32 R38, RZ, RZ, R28 ;  /* 0x000000ffff267224 */ /* 0x000fe200078e001c */
[----:B------:R-:W-:Y:S01]  /*0e00*/  @!PT LDS RZ, [RZ] ;  /* 0x00000000fffff984 */ /* 0x000fe20000000800 */
[----:B------:R-:W-:Y:S01]  /*0e10*/  @!PT LDS RZ, [RZ] ;  /* 0x00000000fffff984 */ /* 0x000fe20000000800 */
[----:B------:R-:W-:Y:S01]  /*0e20*/  @!PT LDS RZ, [RZ] ;  /* 0x00000000fffff984 */ /* 0x000fe20000000800 */
[----:B------:R2:W-:Y:S09]  /*0e30*/  LDGSTS.E.BYPASS.128 [R9], desc[UR12][R14.64] ;  /* 0x000000000e097fae */ /* 0x0005f2000b98180c */
[----:B------:R-:W-:Y:S05]  /*0e40*/  @!P0 BRA `(.L_x_9) ;  /* 0x0000000000188947 */ /* 0x000fea0003800000 */
[----:B--2---:R-:W-:-:S04]  /*0e50*/  IMAD.WIDE.U32 R14, R16, 0x2, R12 ;  /* 0x00000002100e7825 */ /* 0x004fc800078e000c */
[----:B------:R-:W-:Y:S01]  /*0e60*/  IMAD.MOV.U32 R38, RZ, RZ, R7 ;  /* 0x000000ffff267224 */ /* 0x000fe200078e0007 */
[----:B------:R-:W-:Y:S01]  /*0e70*/  @!PT LDS RZ, [RZ] ;  /* 0x00000000fffff984 */ /* 0x000fe20000000800 */
[----:B------:R-:W-:Y:S01]  /*0e80*/  @!PT LDS RZ, [RZ] ;  /* 0x00000000fffff984 */ /* 0x000fe20000000800 */
[----:B------:R-:W-:Y:S01]  /*0e90*/  @!PT LDS RZ, [RZ] ;  /* 0x00000000fffff984 */ /* 0x000fe20000000800 */
[----:B------:R3:W-:Y:S06]  /*0ea0*/  LDGSTS.E.BYPASS.128 [R5], desc[UR12][R14.64] ;  /* 0x000000000e057fae */ /* 0x0007ec000b98180c */
.L_x_9:
[----:B------:R-:W-:Y:S05]  /*0eb0*/  BSYNC.RECONVERGENT B1 ;  /* 0x0000000000017941 */ /* 0x000fea0003800200 */
.L_x_8:
[----:B------:R-:W-:-:S13]  /*0ec0*/  ISETP.GE.U32.AND P0, PT, R19, 0x3, PT ;  /* 0x000000031300780c */ /* 0x000fda0003f06070 */
[----:B------:R-:W-:Y:S05]  /*0ed0*/  @!P0 BRA `(.L_x_7) ;  /* 0x0000000000648947 */ /* 0x000fea0003800000 */
.L_x_10:
[----:B-123-5:R-:W-:Y:S01]  /*0ee0*/  IMAD.IADD R14, R31, 0x1, R38 ;  /* 0x000000011f0e7824 */ /* 0x02efe200078e0226 */
[C---:B----4-:R-:W-:Y:S01]  /*0ef0*/  LEA R45, R38.reuse, UR10, 0x4 ;  /* 0x0000000a262d7c11 */ /* 0x050fe2000f8e20ff */
[-C--:B------:R-:W-:Y:S02]  /*0f00*/  IMAD R37, R38, R33.reuse, RZ ;  /* 0x0000002126257224 */ /* 0x080fe400078e02ff */
[C-C-:B------:R-:W-:Y:S01]  /*0f10*/  IMAD.IADD R26, R14.reuse, 0x1, R31.reuse ;  /* 0x000000010e1a7824 */ /* 0x140fe200078e021f */
[C---:B------:R-:W-:Y:S01]  /*0f20*/  LEA R43, R14.reuse, UR10, 0x4 ;  /* 0x0000000a0e2b7c11 */ /* 0x040fe2000f8e20ff */
[-C--:B------:R-:W-:Y:S02]  /*0f30*/  IMAD R35, R14, R33.reuse, RZ ;  /* 0x000000210e237224 */ /* 0x080fe400078e02ff */
[C---:B------:R-:W-:Y:S01]  /*0f40*/  IMAD.IADD R38, R26.reuse, 0x1, R31 ;  /* 0x000000011a267824 */ /* 0x040fe200078e021f */
[C---:B------:R-:W-:Y:S01]  /*0f50*/  LEA R41, R26.reuse, UR10, 0x4 ;  /* 0x0000000a1a297c11 */ /* 0x040fe2000f8e20ff */
[----:B------:R-:W-:-:S02]  /*0f60*/  IMAD R27, R26, R33, RZ ;  /* 0x000000211a1b7224 */ /* 0x000fc400078e02ff */
[C---:B------:R-:W-:Y:S01]  /*0f70*/  IMAD R15, R38.reuse, R33, RZ ;  /* 0x00000021260f7224 */ /* 0x040fe200078e02ff */
[C---:B------:R-:W-:Y:S01]  /*0f80*/  LEA R39, R38.reuse, UR10, 0x4 ;  /* 0x0000000a26277c11 */ /* 0x040fe2000f8e20ff */
[----:B------:R-:W-:Y:S01]  /*0f90*/  IMAD.WIDE R36, R37, 0x2, R12 ;  /* 0x0000000225247825 */ /* 0x000fe200078e020c */
[----:B------:R-:W-:-:S03]  /*0fa0*/  IADD3 R38, PT, PT, R38, R31, RZ ;  /* 0x0000001f26267210 */ /* 0x000fc60007ffe0ff */
[--C-:B------:R-:W-:Y:S01]  /*0fb0*/  IMAD.WIDE R34, R35, 0x2, R12.reuse ;  /* 0x0000000223227825 */ /* 0x100fe200078e020c */
[----:B------:R-:W-:Y:S01]  /*0fc0*/  @!PT LDS RZ, [RZ] ;  /* 0x00000000fffff984 */ /* 0x000fe20000000800 */
[----:B------:R-:W-:Y:S01]  /*0fd0*/  @!PT LDS RZ, [RZ] ;  /* 0x00000000fffff984 */ /* 0x000fe20000000800 */
[----:B------:R-:W-:Y:S01]  /*0fe0*/  @!PT LDS RZ, [RZ] ;  /* 0x00000000fffff984 */ /* 0x000fe20000000800 */
[----:B------:R5:W-:Y:S01]  /*0ff0*/  LDGSTS.E.BYPASS.128 [R45], desc[UR12][R36.64] ;  /* 0x00000000242d7fae */ /* 0x000be2000b98180c */
[----:B------:R-:W-:Y:S02]  /*1000*/  ISETP.GE.U32.AND P0, PT, R38, 0x10, PT ;  /* 0x000000102600780c */ /* 0x000fe40003f06070 */
[--C-:B------:R-:W-:Y:S01]  /*1010*/  IMAD.WIDE R26, R27, 0x2, R12.reuse ;  /* 0x000000021b1a7825 */ /* 0x100fe200078e020c */
[----:B------:R5:W-:Y:S03]  /*1020*/  LDGSTS.E.BYPASS.128 [R43], desc[UR12][R34.64] ;  /* 0x00000000222b7fae */ /* 0x000be6000b98180c */
[----:B------:R-:W-:Y:S01]  /*1030*/  IMAD.WIDE R14, R15, 0x2, R12 ;  /* 0x000000020f0e7825 */ /* 0x000fe200078e020c */
[----:B------:R5:W-:Y:S04]  /*1040*/  LDGSTS.E.BYPASS.128 [R41], desc[UR12][R26.64] ;  /* 0x000000001a297fae */ /* 0x000be8000b98180c */
[----:B------:R5:W-:Y:S02]  /*1050*/  LDGSTS.E.BYPASS.128 [R39], desc[UR12][R14.64] ;  /* 0x000000000e277fae */ /* 0x000be4000b98180c */
[----:B------:R-:W-:Y:S05]  /*1060*/  @!P0 BRA `(.L_x_10) ;  /* 0xfffffffc009c8947 */ /* 0x000fea000383ffff */
.L_x_7:
[----:B------:R-:W-:Y:S05]  /*1070*/  BSYNC.RECONVERGENT B0 ;  /* 0x0000000000007941 */ /* 0x000fea0003800200 */
.L_x_6:
[----:B------:R-:W0:Y:S01]  /*1080*/  LDGDEPBAR ;  /* 0x00000000000079af */ /* 0x000e220000000000 */
[----:B------:R-:W-:-:S04]  /*1090*/  UIADD3 UR4, UPT, UPT, UR4, 0x10, URZ ;  /* 0x0000001004047890 */ /* 0x000fc8000fffe0ff */
[----:B------:R-:W-:Y:S01]  /*10a0*/  UISETP.GE.AND UP0, UPT, UR4, UR14, UPT ;  /* 0x0000000e0400728c */ /* 0x000fe2000bf06270 */
[----:B------:R-:W-:-:S04]  /*10b0*/  DEPBAR.LE SB0, 0x0 ;  /* 0x000080000000791a */ /* 0x000fc80000000000 */
[----:B------:R-:W-:Y:S06]  /*10c0*/  BAR.SYNC.DEFER_BLOCKING 0x0 ;  /* 0x0000000000007b1d */ /* 0x000fec0000010000 */
[----:B----45:R-:W-:Y:S04]  /*10d0*/  LDSM.16.MT88.2 R26, [R11+UR10] ;  /* 0x0000000a0b1a783b */ /* 0x030fe80008004100 */
[----:B-123--:R-:W1:Y:S02]  /*10e0*/  LDSM.16.MT88.4 R12, [R23+UR9] ;  /* 0x00000009170c783b */ /* 0x00ee640008004200 */
[----:B-1----:R-:W-:Y:S01]  /*10f0*/  HMMA.16816.F16 R24, R12, R26, R24 ;  /* 0x0000001a0c18723c */ /* 0x002fe20000000818 */
[----:B------:R-:W-:Y:S06]  /*1100*/  BAR.SYNC.DEFER_BLOCKING 0x0 ;  /* 0x0000000000007b1d */ /* 0x000fec0000010000 */
[----:B------:R-:W-:-:S13]  /*1110*/  BRA.U !UP0, `(.L_x_11) ;  /* 0xfffffff508447547 */ /* 0x000fda000b83ffff */
.L_x_0:
[----:B------:R-:W1:Y:S01]  /*1120*/  LDCU.64 UR6, c[0x0][0x398] ;  /* 0x00007300ff0677ac */ /* 0x000e620008000a00 */
[C---:B------:R-:W-:Y:S01]  /*1130*/  IMAD.SHL.U32 R0, R32.reuse, 0x2, RZ ;  /* 0x0000000220007824 */ /* 0x040fe200078e00ff */
[----:B------:R-:W-:Y:S01]  /*1140*/  LEA.HI R32, R32, UR5, RZ, 0x1e ;  /* 0x0000000520207c11 */ /* 0x000fe2000f8ff0ff */
[----:B------:R-:W-:Y:S03]  /*1150*/  BSSY.RECONVERGENT B0, `(.L_x_12) ;  /* 0x0000010000007945 */ /* 0x000fe60003800200 */
[----:B------:R-:W-:-:S05]  /*1160*/  LOP3.LUT R0, R0, 0x6, RZ, 0xc0, !PT ;  /* 0x0000000600007812 */ /* 0x000fca00078ec0ff */
[----:B------:R-:W-:Y:S02]  /*1170*/  VIADD R5, R0, UR8 ;  /* 0x0000000800057c36 */ /* 0x000fe40008000000 */
[----:B------:R-:W-:-:S03]  /*1180*/  VIADD R0, R32, 0x8 ;  /* 0x0000000820007836 */ /* 0x000fc60000000000 */
[----:B-1----:R-:W-:-:S04]  /*1190*/  ISETP.GE.AND P0, PT, R5, UR7, PT ;  /* 0x0000000705007c0c */ /* 0x002fc8000bf06270 */
[----:B------:R-:W-:Y:S02]  /*11a0*/  ISETP.GE.OR P1, PT, R32, UR6, P0 ;  /* 0x0000000620007c0c */ /* 0x000fe40008726670 */
[----:B------:R-:W-:-:S11]  /*11b0*/  ISETP.GE.OR P0, PT, R0, UR6, P0 ;  /* 0x0000000600007c0c */ /* 0x000fd60008706670 */
[----:B------:R-:W-:Y:S05]  /*11c0*/  @P1 BRA `(.L_x_13) ;  /* 0x0000000000201947 */ /* 0x000fea0003800000 */
[----:B------:R-:W1:Y:S01]  /*11d0*/  LDC.64 R2, c[0x0][0x390] ;  /* 0x0000e400ff027b82 */ /* 0x000e620000000a00 */
[----:B------:R-:W-:Y:S02]  /*11e0*/  VIADD R4, R5, 0x1 ;  /* 0x0000000105047836 */ /* 0x000fe40000000000 */
[----:B------:R-:W-:-:S03]  /*11f0*/  IMAD R7, R32, UR7, R5 ;  /* 0x0000000720077c24 */ /* 0x000fc6000f8e0205 */
[----:B------:R-:W-:Y:S02]  /*1200*/  ISETP.GE.AND P1, PT, R4, UR7, PT ;  /* 0x0000000704007c0c */ /* 0x000fe4000bf26270 */
[----:B------:R-:W-:Y:S01]  /*1210*/  PRMT R4, R24, 0x7632, R4 ;  /* 0x0000763218047816 */ /* 0x000fe20000000004 */
[----:B-1----:R-:W-:-:S05]  /*1220*/  IMAD.WIDE.U32 R2, R7, 0x2, R2 ;  /* 0x0000000207027825 */ /* 0x002fca00078e0002 */
[----:B------:R1:W-:Y:S05]  /*1230*/  STG.E.U16 desc[UR12][R2.64], R24 ;  /* 0x0000001802007986 */ /* 0x0003ea000c10150c */
[----:B------:R1:W-:Y:S02]  /*1240*/  @!P1 STG.E.U16 desc[UR12][R2.64+0x2], R4 ;  /* 0x0000020402009986 */ /* 0x0003e4000c10150c */
.L_x_13:
[----:B------:R-:W-:Y:S05]  /*1250*/  BSYNC.RECONVERGENT B0 ;  /* 0x0000000000007941 */ /* 0x000fea0003800200 */
.L_x_12:
[----:B------:R-:W-:Y:S05]  /*1260*/  @P0 EXIT ;  /* 0x000000000000094d */ /* 0x000fea0003800000 */
[----:B-1----:R-:W1:Y:S01]  /*1270*/  LDC.64 R2, c[0x0][0x390] ;  /* 0x0000e400ff027b82 */ /* 0x002e620000000a00 */
[----:B------:R-:W-:Y:S02]  /*1280*/  VIADD R4, R5, 0x1 ;  /* 0x0000000105047836 */ /* 0x000fe40000000000 */
[----:B------:R-:W-:-:S03]  /*1290*/  IMAD R5, R0, UR7, R5 ;  /* 0x0000000700057c24 */ /* 0x000fc6000f8e0205 */
[----:B------:R-:W-:Y:S01]  /*12a0*/  ISETP.GE.AND P0, PT, R4, UR7, PT ;  /* 0x0000000704007c0c */ /* 0x000fe2000bf06270 */
[----:B-1----:R-:W-:-:S05]  /*12b0*/  IMAD.WIDE.U32 R2, R5, 0x2, R2 ;  /* 0x0000000205027825 */ /* 0x002fca00078e0002 */
[----:B------:R1:W-:Y:S07]  /*12c0*/  STG.E.U16 desc[UR12][R2.64], R25 ;  /* 0x0000001902007986 */ /* 0x0003ee000c10150c */
[----:B------:R-:W-:Y:S05]  /*12d0*/  @P0 EXIT ;  /* 0x000000000000094d */ /* 0x000fea0003800000 */
[----:B-1----:R-:W-:-:S05]  /*12e0*/  PRMT R25, R25, 0x7632, R25 ;  /* 0x0000763219197816 */ /* 0x002fca0000000019 */
[----:B------:R-:W-:Y:S01]  /*12f0*/  STG.E.U16 desc[UR12][R2.64+0x2], R25 ;  /* 0x0000021902007986 */ /* 0x000fe2000c10150c */
[----:B------:R-:W-:Y:S05]  /*1300*/  EXIT ;  /* 0x000000000000794d */ /* 0x000fea0003800000 */
.L_x_14:
[----:B------:R-:W-:-:S00]  /*1310*/  BRA `(.L_x_14) ;  /* 0xfffffffc00fc7947 */ /* 0x000fc0000383ffff */
[----:B------:R-:W-:-:S00]  /*1320*/  NOP ;  /* 0x0000000000007918 */ /* 0x000fc00000000000 */
        /* <DEDUP_REMOVED lines=13> */
.L_x_15:


//--------------------- .nv.shared._Z18mma_m16n8k16_largePK6__halfS1_PS_iii --------------------------
	.section	.nv.shared._Z18mma_m16n8k16_largePK6__halfS1_PS_iii,"aw",@nobits
	.sectionflags	@""
	.align	128
.nv.shared._Z18mma_m16n8k16_largePK6__halfS1_PS_iii:
	.zero		1792


//--------------------- .nv.shared.reserved.0     --------------------------
	.section	.nv.shared.reserved.0,"aw",@nobits
	.weak		__nv_reservedSMEM_offset_0_alias
	.size		__nv_reservedSMEM_offset_0_alias, 0, 64
	.other		__nv_reservedSMEM_offset_0_alias,@"STO_CUDA_RESERVED_SHARED STV_DEFAULT"
__nv_reservedSMEM_offset_0_alias:
	.zero		0
	.zero		64


//--------------------- .nv.constant0._Z18mma_m16n8k16_largePK6__halfS1_PS_iii --------------------------
	.section	.nv.constant0._Z18mma_m16n8k16_largePK6__halfS1_PS_iii,"a",@progbits
	.sectionflags	@""
	.align	4
.nv.constant0._Z18mma_m16n8k16_largePK6__halfS1_PS_iii:
	.zero		932


//--------------------- SYMBOLS --------------------------

	.type		.nv.reservedSmem.offset0,@object
	.size		.nv.reservedSmem.offset0,0x4
	.type		.nv.reservedSmem.cap,@object
	.size		.nv.reservedSmem.cap,0x4
